	.headerflags	@"EF_CUDA_TEXMODE_UNIFIED EF_CUDA_64BIT_ADDRESS EF_CUDA_ACCELERATORS EF_CUDA_SM90 EF_CUDA_VIRTUAL_SM(EF_CUDA_SM90)"
	.elftype	@"ET_EXEC"


//--------------------- .nv.info                  --------------------------
	.section	.nv.info,"",@"SHT_CUDA_INFO"
	.align	4


	//----- nvinfo : EIATTR_REGCOUNT
	.align		4
        /*0000*/ 	.byte	0x04, 0x2f
        /*0002*/ 	.short	(.L_1 - .L_0)
	.align		4
.L_0:
        /*0004*/ 	.word	index@(triton_poi_fused__to_copy_80)
        /*0008*/ 	.word	0x0000000a


	//----- nvinfo : EIATTR_MIN_STACK_SIZE
	.align		4
.L_1:
        /*000c*/ 	.byte	0x04, 0x12
        /*000e*/ 	.short	(.L_3 - .L_2)
	.align		4
.L_2:
        /*0010*/ 	.word	index@(triton_poi_fused__to_copy_80)
        /*0014*/ 	.word	0x00000000


	//----- nvinfo : EIATTR_FRAME_SIZE
	.align		4
.L_3:
        /*0018*/ 	.byte	0x04, 0x11
        /*001a*/ 	.short	(.L_5 - .L_4)
	.align		4
.L_4:
        /*001c*/ 	.word	index@(triton_poi_fused__to_copy_80)
        /*0020*/ 	.word	0x00000000


	//----- nvinfo : EIATTR_MIN_STACK_SIZE
	.align		4
.L_5:
        /*0024*/ 	.byte	0x04, 0x12
        /*0026*/ 	.short	(.L_7 - .L_6)
	.align		4
.L_6:
        /*0028*/ 	.word	index@(triton_poi_fused__to_copy_80)
        /*002c*/ 	.word	0x00000000
.L_7:


//--------------------- .nv.info.triton_poi_fused__to_copy_80 --------------------------
	.section	.nv.info.triton_poi_fused__to_copy_80,"",@"SHT_CUDA_INFO"
	.sectionflags	@""
	.align	4


	//----- nvinfo : EIATTR_CUDA_API_VERSION
	.align		4
        /*0000*/ 	.byte	0x04, 0x37
        /*0002*/ 	.short	(.L_9 - .L_8)
.L_8:
        /*0004*/ 	.word	0x0000007c


	//----- nvinfo : EIATTR_KPARAM_INFO
	.align		4
.L_9:
        /*0008*/ 	.byte	0x04, 0x17
        /*000a*/ 	.short	(.L_11 - .L_10)
.L_10:
        /*000c*/ 	.word	0x00000000
        /*0010*/ 	.short	0x0001
        /*0012*/ 	.short	0x0008
        /*0014*/ 	.byte	0x00, 0xf0, 0x11, 0x00


	//----- nvinfo : EIATTR_KPARAM_INFO
	.align		4
.L_11:
        /*0018*/ 	.byte	0x04, 0x17
        /*001a*/ 	.short	(.L_13 - .L_12)
.L_12:
        /*001c*/ 	.word	0x00000000
        /*0020*/ 	.short	0x0000
        /*0022*/ 	.short	0x0000
        /*0024*/ 	.byte	0x00, 0xf4, 0x21, 0x00


	//----- nvinfo : EIATTR_SPARSE_MMA_MASK
	.align		4
.L_13:
        /*0028*/ 	.byte	0x03, 0x50
        /*002a*/ 	.short	0x0000


	//----- nvinfo : EIATTR_MAXREG_COUNT
	.align		4
        /*002c*/ 	.byte	0x03, 0x1b
        /*002e*/ 	.short	0x00ff


	//----- nvinfo : EIATTR_EXIT_INSTR_OFFSETS
	.align		4
        /*0030*/ 	.byte	0x04, 0x1c
        /*0032*/ 	.short	(.L_15 - .L_14)


	//   ....[0]....
.L_14:
        /*0034*/ 	.word	0x00000170


	//   ....[1]....
        /*0038*/ 	.word	0x000001a0


	//----- nvinfo : EIATTR_REQNTID
	.align		4
.L_15:
        /*003c*/ 	.byte	0x04, 0x10
        /*003e*/ 	.short	(.L_17 - .L_16)
.L_16:
        /*0040*/ 	.word	0x00000020
        /*0044*/ 	.word	0x00000001
        /*0048*/ 	.word	0x00000001


	//----- nvinfo : EIATTR_CBANK_PARAM_SIZE
	.align		4
.L_17:
        /*004c*/ 	.byte	0x03, 0x19
        /*004e*/ 	.short	0x000c


	//----- nvinfo : EIATTR_PARAM_CBANK
	.align		4
        /*0050*/ 	.byte	0x04, 0x0a
        /*0052*/ 	.short	(.L_19 - .L_18)
	.align		4
.L_18:
        /*0054*/ 	.word	index@(.nv.constant0.triton_poi_fused__to_copy_80)
        /*0058*/ 	.short	0x0210
        /*005a*/ 	.short	0x000c


	//----- nvinfo : EIATTR_SW_WAR
	.align		4
.L_19:
        /*005c*/ 	.byte	0x04, 0x36
        /*005e*/ 	.short	(.L_21 - .L_20)
.L_20:
        /*0060*/ 	.word	0x00000008
.L_21:


//--------------------- .nv.callgraph             --------------------------
	.section	.nv.callgraph,"",@"SHT_CUDA_CALLGRAPH"
	.align	4
	.sectionentsize	8
	.align		4
        /*0000*/ 	.word	0x00000000
	.align		4
        /*0004*/ 	.word	0xffffffff
	.align		4
        /*0008*/ 	.word	0x00000000
	.align		4
        /*000c*/ 	.word	0xfffffffe
	.align		4
        /*0010*/ 	.word	0x00000000
	.align		4
        /*0014*/ 	.word	0xfffffffd
	.align		4
        /*0018*/ 	.word	0x00000000
	.align		4
        /*001c*/ 	.word	0xfffffffc


//--------------------- .text.triton_poi_fused__to_copy_80 --------------------------
	.section	.text.triton_poi_fused__to_copy_80,"ax",@progbits
	.align	128
        .global         triton_poi_fused__to_copy_80
        .type           triton_poi_fused__to_copy_80,@function
        .size           triton_poi_fused__to_copy_80,(.L_x_1 - triton_poi_fused__to_copy_80)
        .other          triton_poi_fused__to_copy_80,@"STO_CUDA_ENTRY STV_DEFAULT"
triton_poi_fused__to_copy_80:
.text.triton_poi_fused__to_copy_80:
[----:B------:R-:W0:Y:S02]  /*0000*/  LDC R1, c[0x0][0x28] ;  /* 0x00000a00ff017b82 */ /* 0x000e240000000800 */
[----:B------:R-:W1:Y:S01]  /*0010*/  S2R R0, SR_TID.X ;  /* 0x0000000000007919 */ /* 0x000e620000002100 */
[----:B------:R-:W-:Y:S01]  /*0020*/  IMAD.MOV.U32 R7, RZ, RZ, 0x3d000000 ;  /* 0x3d000000ff077424 */ /* 0x000fe200078e00ff */
[----:B------:R-:W2:Y:S01]  /*0030*/  S2R R5, SR_CTAID.X ;  /* 0x0000000000057919 */ /* 0x000ea20000002500 */
[----:B-1----:R-:W-:-:S05]  /*0040*/  IMAD.SHL.U32 R0, R0, 0x2, RZ ;  /* 0x0000000200007824 */ /* 0x002fca00078e00ff */
[----:B------:R-:W-:-:S05]  /*0050*/  LOP3.LUT R0, R0, 0x3e, RZ, 0xc0, !PT ;  /* 0x0000003e00007812 */ /* 0x000fca00078ec0ff */
[----:B--2---:R-:W-:-:S05]  /*0060*/  IMAD R5, R5, 0x40, R0 ;  /* 0x0000004005057824 */ /* 0x004fca00078e0200 */
[----:B------:R-:W-:Y:S02]  /*0070*/  IADD3 R0, R5, 0x1, RZ ;  /* 0x0000000105007810 */ /* 0x000fe40007ffe0ff */
[----:B------:R-:W-:Y:S02]  /*0080*/  I2FP.F32.S32 R2, R5 ;  /* 0x0000000500027245 */ /* 0x000fe40000201400 */
[----:B------:R-:W-:Y:S02]  /*0090*/  I2FP.F32.S32 R0, R0 ;  /* 0x0000000000007245 */ /* 0x000fe40000201400 */
[----:B------:R-:W-:Y:S01]  /*00a0*/  ISETP.GE.AND P0, PT, R5, 0x40, PT ;  /* 0x000000400500780c */ /* 0x000fe20003f06270 */
[----:B------:R-:W-:Y:S02]  /*00b0*/  FADD R2, R2, 0.5 ;  /* 0x3f00000002027421 */ /* 0x000fe40000000000 */
[----:B------:R-:W-:Y:S02]  /*00c0*/  FADD R0, R0, 0.5 ;  /* 0x3f00000000007421 */ /* 0x000fe40000000000 */
[----:B------:R-:W-:-:S02]  /*00d0*/  FFMA R4, R2, R7, -0.5 ;  /* 0xbf00000002047423 */ /* 0x000fc40000000007 */
[----:B------:R-:W1:Y:S01]  /*00e0*/  LDC.64 R2, c[0x0][0x210] ;  /* 0x00008400ff027b82 */ /* 0x000e620000000a00 */
[----:B------:R-:W-:Y:S02]  /*00f0*/  FFMA R0, R0, R7, -0.5 ;  /* 0xbf00000000007423 */ /* 0x000fe40000000007 */
[----:B------:R-:W-:-:S03]  /*0100*/  FMNMX R4, RZ, R4, !PT ;  /* 0x00000004ff047209 */ /* 0x000fc60007800000 */
[----:B------:R-:W-:-:S03]  /*0110*/  FMNMX R0, RZ, R0, !PT ;  /* 0x00000000ff007209 */ /* 0x000fc60007800000 */
[----:B------:R-:W2:Y:S08]  /*0120*/  F2I.TRUNC.NTZ R4, R4 ;  /* 0x0000000400047305 */ /* 0x000eb0000020f100 */
[----:B------:R-:W3:Y:S01]  /*0130*/  F2I.TRUNC.NTZ R6, R0 ;  /* 0x0000000000067305 */ /* 0x000ee2000020f100 */
[----:B-1----:R-:W-:Y:S01]  /*0140*/  IMAD.WIDE R2, R5, 0x8, R2 ;  /* 0x0000000805027825 */ /* 0x002fe200078e0202 */
[----:B--2---:R-:W-:-:S02]  /*0150*/  SHF.R.S32.HI R5, RZ, 0x1f, R4 ;  /* 0x0000001fff057819 */ /* 0x004fc40000011404 */
[----:B---3--:R-:W-:Y:S01]  /*0160*/  SHF.R.S32.HI R7, RZ, 0x1f, R6 ;  /* 0x0000001fff077819 */ /* 0x008fe20000011406 */
[----:B------:R-:W-:Y:S06]  /*0170*/  @P0 EXIT ;  /* 0x000000000000094d */ /* 0x000fec0003800000 */
[----:B------:R-:W-:Y:S02]  /*0180*/  ULDC.64 UR4, c[0x0][0x208] ;  /* 0x0000820000047ab9 */ /* 0x000fe40000000a00 */
[----:B------:R-:W-:Y:S01]  /*0190*/  STG.E.128 desc[UR4][R2.64], R4 ;  /* 0x0000000402007986 */ /* 0x000fe2000c101d04 */
[----:B------:R-:W-:Y:S05]  /*01a0*/  EXIT ;  /* 0x000000000000794d */ /* 0x000fea0003800000 */
.L_x_0:
[----:B------:R-:W-:-:S00]  /*01b0*/  BRA `(.L_x_0) ;  /* 0xfffffffc00fc7947 */ /* 0x000fc0000383ffff */
[----:B------:R-:W-:-:S00]  /*01c0*/  NOP ;  /* 0x0000000000007918 */ /* 0x000fc00000000000 */
        /* <DEDUP_REMOVED lines=11> */
.L_x_1:


//--------------------- .nv.constant0.triton_poi_fused__to_copy_80 --------------------------
	.section	.nv.constant0.triton_poi_fused__to_copy_80,"a",@progbits
	.sectionflags	@""
	.align	4
.nv.constant0.triton_poi_fused__to_copy_80:
	.zero		540
